//
// Generated by NVIDIA NVVM Compiler
//
// Compiler Build ID: CL-36424714
// Cuda compilation tools, release 13.0, V13.0.88
// Based on NVVM 20.0.0
//

.version 9.0
.target sm_100
.address_size 64

	// .globl	saxpy

.visible .entry saxpy(
	.param .f32 saxpy_param_0,
	.param .u64 .ptr .align 1 saxpy_param_1,
	.param .u64 .ptr .align 1 saxpy_param_2,
	.param .u32 saxpy_param_3
)
{
	.reg .pred 	%p<2>;
	.reg .b32 	%r<6>;
	.reg .b32 	%f<5>;
	.reg .b64 	%rd<8>;

	ld.param.f32 	%f1, [saxpy_param_0];
	ld.param.u64 	%rd1, [saxpy_param_1];
	ld.param.u64 	%rd2, [saxpy_param_2];
	ld.param.u32 	%r2, [saxpy_param_3];
	mov.u32 	%r3, %ctaid.x;
	mov.u32 	%r4, %ntid.x;
	mov.u32 	%r5, %tid.x;
	mad.lo.s32 	%r1, %r3, %r4, %r5;
	setp.ge.s32 	%p1, %r1, %r2;
	@%p1 bra 	$L__BB0_2;
	cvta.to.global.u64 	%rd3, %rd1;
	cvta.to.global.u64 	%rd4, %rd2;
	mul.wide.s32 	%rd5, %r1, 4;
	add.s64 	%rd6, %rd3, %rd5;
	ld.global.f32 	%f2, [%rd6];
	add.s64 	%rd7, %rd4, %rd5;
	ld.global.f32 	%f3, [%rd7];
	fma.rn.f32 	%f4, %f1, %f2, %f3;
	st.global.f32 	[%rd7], %f4;
$L__BB0_2:
	ret;

}


// ===== COMPILED SASS (sm_100) =====

	.target	sm_100

	.elftype	@"ET_EXEC"


//--------------------- .note.nv.tkinfo           --------------------------
	.section	.note.nv.tkinfo,"",@"SHT_NOTE"
	.sectionflags	@"SHF_NOTE_NV_TKINFO"
	.tkinfo
        /*0018*/ 	.word	0x00000002
        /*0030*/ 	.string	""
        /*0030*/ 	.string	"ptxas"
        /*0030*/ 	.string	"Cuda compilation tools, release 13.0, V13.0.88"
        /*0030*/ 	.string	"Build cuda_13.0.r13.0/compiler.36424714_0"
        /*0030*/ 	.string	"-arch sm_100 -m 64 "



//--------------------- .note.nv.cuinfo           --------------------------
	.section	.note.nv.cuinfo,"",@"SHT_NOTE"
	.sectionflags	@"SHF_NOTE_NV_CUINFO"
        /*0018*/ 	.short	0x0002
        /*001a*/ 	.short	0x0064
        /*001c*/ 	.short	0x0082
	.zero		2


//--------------------- .nv.info                  --------------------------
	.section	.nv.info,"",@"SHT_CUDA_INFO"
	.align	4


	//----- nvinfo : EIATTR_REGCOUNT
	.align		4
        /*0000*/ 	.byte	0x04, 0x2f
        /*0002*/ 	.short	(.L_1 - .L_0)
	.align		4
.L_0:
        /*0004*/ 	.word	index@(saxpy)
        /*0008*/ 	.word	0x0000000a


	//----- nvinfo : EIATTR_FRAME_SIZE
	.align		4
.L_1:
        /*000c*/ 	.byte	0x04, 0x11
        /*000e*/ 	.short	(.L_3 - .L_2)
	.align		4
.L_2:
        /*0010*/ 	.word	index@(saxpy)
        /*0014*/ 	.word	0x00000000


	//----- nvinfo : EIATTR_MIN_STACK_SIZE
	.align		4
.L_3:
        /*0018*/ 	.byte	0x04, 0x12
        /*001a*/ 	.short	(.L_5 - .L_4)
	.align		4
.L_4:
        /*001c*/ 	.word	index@(saxpy)
        /*0020*/ 	.word	0x00000000
.L_5:


//--------------------- .nv.compat                --------------------------
	.section	.nv.compat,"",@"SHT_CUDA_COMPAT_INFO"
	.align	4
        /*0000*/ 	.byte	0x02, 0x09, 0x00, 0x00, 0x02, 0x02, 0x01, 0x00, 0x02, 0x05, 0x05, 0x00, 0x03, 0x07, 0x01, 0x01
        /*0010*/ 	.byte	0x02, 0x03, 0x00, 0x00, 0x02, 0x06, 0x01, 0x00, 0x04, 0x0b, 0x08, 0x00, 0x09, 0x00, 0x00, 0x00
        /*0020*/ 	.byte	0x00, 0x00, 0x00, 0x00


//--------------------- .nv.info.saxpy            --------------------------
	.section	.nv.info.saxpy,"",@"SHT_CUDA_INFO"
	.sectionflags	@""
	.align	4


	//----- nvinfo : EIATTR_CUDA_API_VERSION
	.align		4
        /*0000*/ 	.byte	0x04, 0x37
        /*0002*/ 	.short	(.L_7 - .L_6)
.L_6:
        /*0004*/ 	.word	0x00000082


	//----- nvinfo : EIATTR_KPARAM_INFO
	.align		4
.L_7:
        /*0008*/ 	.byte	0x04, 0x17
        /*000a*/ 	.short	(.L_9 - .L_8)
.L_8:
        /*000c*/ 	.word	0x00000000
        /*0010*/ 	.short	0x0003
        /*0012*/ 	.short	0x0018
        /*0014*/ 	.byte	0x00, 0xf0, 0x11, 0x00


	//----- nvinfo : EIATTR_KPARAM_INFO
	.align		4
.L_9:
        /*0018*/ 	.byte	0x04, 0x17
        /*001a*/ 	.short	(.L_11 - .L_10)
.L_10:
        /*001c*/ 	.word	0x00000000
        /*0020*/ 	.short	0x0002
        /*0022*/ 	.short	0x0010
        /*0024*/ 	.byte	0x00, 0xf5, 0x21, 0x00


	//----- nvinfo : EIATTR_KPARAM_INFO
	.align		4
.L_11:
        /*0028*/ 	.byte	0x04, 0x17
        /*002a*/ 	.short	(.L_13 - .L_12)
.L_12:
        /*002c*/ 	.word	0x00000000
        /*0030*/ 	.short	0x0001
        /*0032*/ 	.short	0x0008
        /*0034*/ 	.byte	0x00, 0xf5, 0x21, 0x00


	//----- nvinfo : EIATTR_KPARAM_INFO
	.align		4
.L_13:
        /*0038*/ 	.byte	0x04, 0x17
        /*003a*/ 	.short	(.L_15 - .L_14)
.L_14:
        /*003c*/ 	.word	0x00000000
        /*0040*/ 	.short	0x0000
        /*0042*/ 	.short	0x0000
        /*0044*/ 	.byte	0x00, 0xf0, 0x11, 0x00


	//----- nvinfo : EIATTR_SPARSE_MMA_MASK
	.align		4
.L_15:
        /*0048*/ 	.byte	0x03, 0x50
        /*004a*/ 	.short	0x0000


	//----- nvinfo : EIATTR_MAXREG_COUNT
	.align		4
        /*004c*/ 	.byte	0x03, 0x1b
        /*004e*/ 	.short	0x00ff


	//----- nvinfo : EIATTR_MERCURY_ISA_VERSION
	.align		4
        /*0050*/ 	.byte	0x03, 0x5f
        /*0052*/ 	.short	0x0101


	//----- nvinfo : EIATTR_VRC_CTA_INIT_COUNT
	.align		4
        /*0054*/ 	.byte	0x02, 0x4a
	.zero		1
	.zero		1


	//----- nvinfo : EIATTR_EXIT_INSTR_OFFSETS
	.align		4
        /*0058*/ 	.byte	0x04, 0x1c
        /*005a*/ 	.short	(.L_17 - .L_16)


	//   ....[0]....
.L_16:
        /*005c*/ 	.word	0x00000070


	//   ....[1]....
        /*0060*/ 	.word	0x00000120


	//----- nvinfo : EIATTR_CBANK_PARAM_SIZE
	.align		4
.L_17:
        /*0064*/ 	.byte	0x03, 0x19
        /*0066*/ 	.short	0x001c


	//----- nvinfo : EIATTR_PARAM_CBANK
	.align		4
        /*0068*/ 	.byte	0x04, 0x0a
        /*006a*/ 	.short	(.L_19 - .L_18)
	.align		4
.L_18:
        /*006c*/ 	.word	index@(.nv.constant0.saxpy)
        /*0070*/ 	.short	0x0380
        /*0072*/ 	.short	0x001c


	//----- nvinfo : EIATTR_SW_WAR
	.align		4
.L_19:
        /*0074*/ 	.byte	0x04, 0x36
        /*0076*/ 	.short	(.L_21 - .L_20)
.L_20:
        /*0078*/ 	.word	0x00000008
.L_21:


//--------------------- .nv.callgraph             --------------------------
	.section	.nv.callgraph,"",@"SHT_CUDA_CALLGRAPH"
	.align	4
	.sectionentsize	8
	.align		4
        /*0000*/ 	.word	0x00000000
	.align		4
        /*0004*/ 	.word	0xffffffff
	.align		4
        /*0008*/ 	.word	0x00000000
	.align		4
        /*000c*/ 	.word	0xfffffffe
	.align		4
        /*0010*/ 	.word	0x00000000
	.align		4
        /*0014*/ 	.word	0xfffffffd
	.align		4
        /*0018*/ 	.word	0x00000000
	.align		4
        /*001c*/ 	.word	0xfffffffc


//--------------------- .text.saxpy               --------------------------
	.section	.text.saxpy,"ax",@progbits
	.align	128
        .global         saxpy
        .type           saxpy,@function
        .size           saxpy,(.L_x_1 - saxpy)
        .other          saxpy,@"STO_CUDA_ENTRY STV_DEFAULT"
saxpy:
.text.saxpy:
[----:B------:R-:W-:Y:S01]  /*0000*/  LDC R1, c[0x0][0x37c] ;  /* 0x0000df00ff017b82 */ /* 0x000fe20000000800 */
[----:B------:R-:W0:Y:S07]  /*0010*/  S2R R0, SR_TID.X ;  /* 0x0000000000007919 */ /* 0x000e2e0000002100 */
[----:B------:R-:W0:Y:S01]  /*0020*/  S2UR UR4, SR_CTAID.X ;  /* 0x00000000000479c3 */ /* 0x000e220000002500 */
[----:B------:R-:W1:Y:S07]  /*0030*/  LDCU UR5, c[0x0][0x398] ;  /* 0x00007300ff0577ac */ /* 0x000e6e0008000800 */
[----:B------:R-:W0:Y:S02]  /*0040*/  LDC R7, c[0x0][0x360] ;  /* 0x0000d800ff077b82 */ /* 0x000e240000000800 */
[----:B0-----:R-:W-:-:S05]  /*0050*/  IMAD R7, R7, UR4, R0 ;  /* 0x0000000407077c24 */ /* 0x001fca000f8e0200 */
[----:B-1----:R-:W-:-:S13]  /*0060*/  ISETP.GE.AND P0, PT, R7, UR5, PT ;  /* 0x0000000507007c0c */ /* 0x002fda000bf06270 */
[----:B------:R-:W-:Y:S05]  /*0070*/  @P0 EXIT ;  /* 0x000000000000094d */ /* 0x000fea0003800000 */
[----:B------:R-:W0:Y:S01]  /*0080*/  LDC.64 R2, c[0x0][0x388] ;  /* 0x0000e200ff027b82 */ /* 0x000e220000000a00 */
[----:B------:R-:W1:Y:S01]  /*0090*/  LDCU.64 UR4, c[0x0][0x358] ;  /* 0x00006b00ff0477ac */ /* 0x000e620008000a00 */
[----:B------:R-:W2:Y:S06]  /*00a0*/  LDCU UR6, c[0x0][0x380] ;  /* 0x00007000ff0677ac */ /* 0x000eac0008000800 */
[----:B------:R-:W3:Y:S01]  /*00b0*/  LDC.64 R4, c[0x0][0x390] ;  /* 0x0000e400ff047b82 */ /* 0x000ee20000000a00 */
[----:B0-----:R-:W-:-:S06]  /*00c0*/  IMAD.WIDE R2, R7, 0x4, R2 ;  /* 0x0000000407027825 */ /* 0x001fcc00078e0202 */
[----:B-1----:R-:W2:Y:S01]  /*00d0*/  LDG.E R2, desc[UR4][R2.64] ;  /* 0x0000000402027981 */ /* 0x002ea2000c1e1900 */
[----:B---3--:R-:W-:-:S05]  /*00e0*/  IMAD.WIDE R4, R7, 0x4, R4 ;  /* 0x0000000407047825 */ /* 0x008fca00078e0204 */
[----:B------:R-:W2:Y:S02]  /*00f0*/  LDG.E R7, desc[UR4][R4.64] ;  /* 0x0000000404077981 */ /* 0x000ea4000c1e1900 */
[----:B--2---:R-:W-:-:S05]  /*0100*/  FFMA R7, R2, UR6, R7 ;  /* 0x0000000602077c23 */ /* 0x004fca0008000007 */
[----:B------:R-:W-:Y:S01]  /*0110*/  STG.E desc[UR4][R4.64], R7 ;  /* 0x0000000704007986 */ /* 0x000fe2000c101904 */
[----:B------:R-:W-:Y:S05]  /*0120*/  EXIT ;  /* 0x000000000000794d */ /* 0x000fea0003800000 */
.L_x_0:
[----:B------:R-:W-:-:S00]  /*0130*/  BRA `(.L_x_0) ;  /* 0xfffffffc00fc7947 */ /* 0x000fc0000383ffff */
[----:B------:R-:W-:-:S00]  /*0140*/  NOP ;  /* 0x0000000000007918 */ /* 0x000fc00000000000 */
        /* <DEDUP_REMOVED lines=11> */
.L_x_1:


//--------------------- .nv.shared.reserved.0     --------------------------
	.section	.nv.shared.reserved.0,"aw",@nobits
	.weak		__nv_reservedSMEM_offset_0_alias
	.size		__nv_reservedSMEM_offset_0_alias, 0, 64
	.other		__nv_reservedSMEM_offset_0_alias,@"STO_CUDA_RESERVED_SHARED STV_DEFAULT"
__nv_reservedSMEM_offset_0_alias:
	.zero		0
	.zero		64


//--------------------- .nv.constant0.saxpy       --------------------------
	.section	.nv.constant0.saxpy,"a",@progbits
	.sectionflags	@""
	.align	4
.nv.constant0.saxpy:
	.zero		924


//--------------------- SYMBOLS --------------------------

	.type		.nv.reservedSmem.offset0,@object
	.size		.nv.reservedSmem.offset0,0x4
